	.headerflags	@"EF_CUDA_TEXMODE_UNIFIED EF_CUDA_64BIT_ADDRESS EF_CUDA_ACCELERATORS EF_CUDA_SM90 EF_CUDA_VIRTUAL_SM(EF_CUDA_SM90)"
	.elftype	@"ET_EXEC"


//--------------------- .nv.info                  --------------------------
	.section	.nv.info,"",@"SHT_CUDA_INFO"
	.align	4


	//----- nvinfo : EIATTR_REGCOUNT
	.align		4
        /*0000*/ 	.byte	0x04, 0x2f
        /*0002*/ 	.short	(.L_1 - .L_0)
	.align		4
.L_0:
        /*0004*/ 	.word	index@(triton_poi_fused_avg_pool2d_51)
        /*0008*/ 	.word	0x0000000e


	//----- nvinfo : EIATTR_MIN_STACK_SIZE
	.align		4
.L_1:
        /*000c*/ 	.byte	0x04, 0x12
        /*000e*/ 	.short	(.L_3 - .L_2)
	.align		4
.L_2:
        /*0010*/ 	.word	index@(triton_poi_fused_avg_pool2d_51)
        /*0014*/ 	.word	0x00000000


	//----- nvinfo : EIATTR_FRAME_SIZE
	.align		4
.L_3:
        /*0018*/ 	.byte	0x04, 0x11
        /*001a*/ 	.short	(.L_5 - .L_4)
	.align		4
.L_4:
        /*001c*/ 	.word	index@(triton_poi_fused_avg_pool2d_51)
        /*0020*/ 	.word	0x00000000


	//----- nvinfo : EIATTR_MIN_STACK_SIZE
	.align		4
.L_5:
        /*0024*/ 	.byte	0x04, 0x12
        /*0026*/ 	.short	(.L_7 - .L_6)
	.align		4
.L_6:
        /*0028*/ 	.word	index@(triton_poi_fused_avg_pool2d_51)
        /*002c*/ 	.word	0x00000000
.L_7:


//--------------------- .nv.info.triton_poi_fused_avg_pool2d_51 --------------------------
	.section	.nv.info.triton_poi_fused_avg_pool2d_51,"",@"SHT_CUDA_INFO"
	.sectionflags	@""
	.align	4


	//----- nvinfo : EIATTR_CUDA_API_VERSION
	.align		4
        /*0000*/ 	.byte	0x04, 0x37
        /*0002*/ 	.short	(.L_9 - .L_8)
.L_8:
        /*0004*/ 	.word	0x0000007c


	//----- nvinfo : EIATTR_KPARAM_INFO
	.align		4
.L_9:
        /*0008*/ 	.byte	0x04, 0x17
        /*000a*/ 	.short	(.L_11 - .L_10)
.L_10:
        /*000c*/ 	.word	0x00000000
        /*0010*/ 	.short	0x0002
        /*0012*/ 	.short	0x0010
        /*0014*/ 	.byte	0x00, 0xf0, 0x11, 0x00


	//----- nvinfo : EIATTR_KPARAM_INFO
	.align		4
.L_11:
        /*0018*/ 	.byte	0x04, 0x17
        /*001a*/ 	.short	(.L_13 - .L_12)
.L_12:
        /*001c*/ 	.word	0x00000000
        /*0020*/ 	.short	0x0001
        /*0022*/ 	.short	0x0008
        /*0024*/ 	.byte	0x00, 0xf4, 0x21, 0x00


	//----- nvinfo : EIATTR_KPARAM_INFO
	.align		4
.L_13:
        /*0028*/ 	.byte	0x04, 0x17
        /*002a*/ 	.short	(.L_15 - .L_14)
.L_14:
        /*002c*/ 	.word	0x00000000
        /*0030*/ 	.short	0x0000
        /*0032*/ 	.short	0x0000
        /*0034*/ 	.byte	0x00, 0xf4, 0x21, 0x00


	//----- nvinfo : EIATTR_SPARSE_MMA_MASK
	.align		4
.L_15:
        /*0038*/ 	.byte	0x03, 0x50
        /*003a*/ 	.short	0x0000


	//----- nvinfo : EIATTR_MAXREG_COUNT
	.align		4
        /*003c*/ 	.byte	0x03, 0x1b
        /*003e*/ 	.short	0x00ff


	//----- nvinfo : EIATTR_EXIT_INSTR_OFFSETS
	.align		4
        /*0040*/ 	.byte	0x04, 0x1c
        /*0042*/ 	.short	(.L_17 - .L_16)


	//   ....[0]....
.L_16:
        /*0044*/ 	.word	0x000001a0


	//   ....[1]....
        /*0048*/ 	.word	0x000001c0


	//----- nvinfo : EIATTR_REQNTID
	.align		4
.L_17:
        /*004c*/ 	.byte	0x04, 0x10
        /*004e*/ 	.short	(.L_19 - .L_18)
.L_18:
        /*0050*/ 	.word	0x00000080
        /*0054*/ 	.word	0x00000001
        /*0058*/ 	.word	0x00000001


	//----- nvinfo : EIATTR_CRS_STACK_SIZE
	.align		4
.L_19:
        /*005c*/ 	.byte	0x04, 0x1e
        /*005e*/ 	.short	(.L_21 - .L_20)
.L_20:
        /*0060*/ 	.word	0x00000000


	//----- nvinfo : EIATTR_CBANK_PARAM_SIZE
	.align		4
.L_21:
        /*0064*/ 	.byte	0x03, 0x19
        /*0066*/ 	.short	0x0014


	//----- nvinfo : EIATTR_PARAM_CBANK
	.align		4
        /*0068*/ 	.byte	0x04, 0x0a
        /*006a*/ 	.short	(.L_23 - .L_22)
	.align		4
.L_22:
        /*006c*/ 	.word	index@(.nv.constant0.triton_poi_fused_avg_pool2d_51)
        /*0070*/ 	.short	0x0210
        /*0072*/ 	.short	0x0014


	//----- nvinfo : EIATTR_SW_WAR
	.align		4
.L_23:
        /*0074*/ 	.byte	0x04, 0x36
        /*0076*/ 	.short	(.L_25 - .L_24)
.L_24:
        /*0078*/ 	.word	0x00000008
.L_25:


//--------------------- .nv.callgraph             --------------------------
	.section	.nv.callgraph,"",@"SHT_CUDA_CALLGRAPH"
	.align	4
	.sectionentsize	8
	.align		4
        /*0000*/ 	.word	0x00000000
	.align		4
        /*0004*/ 	.word	0xffffffff
	.align		4
        /*0008*/ 	.word	0x00000000
	.align		4
        /*000c*/ 	.word	0xfffffffe
	.align		4
        /*0010*/ 	.word	0x00000000
	.align		4
        /*0014*/ 	.word	0xfffffffd
	.align		4
        /*0018*/ 	.word	0x00000000
	.align		4
        /*001c*/ 	.word	0xfffffffc


//--------------------- .text.triton_poi_fused_avg_pool2d_51 --------------------------
	.section	.text.triton_poi_fused_avg_pool2d_51,"ax",@progbits
	.align	128
        .global         triton_poi_fused_avg_pool2d_51
        .type           triton_poi_fused_avg_pool2d_51,@function
        .size           triton_poi_fused_avg_pool2d_51,(.L_x_3 - triton_poi_fused_avg_pool2d_51)
        .other          triton_poi_fused_avg_pool2d_51,@"STO_CUDA_ENTRY STV_DEFAULT"
triton_poi_fused_avg_pool2d_51:
.text.triton_poi_fused_avg_pool2d_51:
[----:B------:R-:W0:Y:S02]  /*0000*/  LDC R1, c[0x0][0x28] ;  /* 0x00000a00ff017b82 */ /* 0x000e240000000800 */
[----:B------:R-:W1:Y:S01]  /*0010*/  S2R R0, SR_TID.X ;  /* 0x0000000000007919 */ /* 0x000e620000002100 */
[----:B------:R-:W2:Y:S01]  /*0020*/  LDC.64 R4, c[0x0][0x218] ;  /* 0x00008600ff047b82 */ /* 0x000ea20000000a00 */
[----:B------:R-:W-:Y:S01]  /*0030*/  ULDC.64 UR4, c[0x0][0x208] ;  /* 0x0000820000047ab9 */ /* 0x000fe20000000a00 */
[----:B------:R-:W-:Y:S01]  /*0040*/  BSSY B0, `(.L_x_0) ;  /* 0x0000015000007945 */ /* 0x000fe20003800000 */
[----:B------:R-:W3:Y:S05]  /*0050*/  S2R R7, SR_CTAID.X ;  /* 0x0000000000077919 */ /* 0x000eea0000002500 */
[----:B------:R-:W4:Y:S01]  /*0060*/  LDC.64 R2, c[0x0][0x210] ;  /* 0x00008400ff027b82 */ /* 0x000f220000000a00 */
[----:B-1----:R-:W-:-:S05]  /*0070*/  LOP3.LUT R0, R0, 0x7f, RZ, 0xc0, !PT ;  /* 0x0000007f00007812 */ /* 0x002fca00078ec0ff */
[----:B---3--:R-:W-:-:S04]  /*0080*/  IMAD R7, R7, 0x80, R0 ;  /* 0x0000008007077824 */ /* 0x008fc800078e0200 */
[C---:B------:R-:W-:Y:S01]  /*0090*/  IMAD.HI R0, R7.reuse, 0x3e0f83e1, RZ ;  /* 0x3e0f83e107007827 */ /* 0x040fe200078e02ff */
[----:B------:R-:W-:-:S03]  /*00a0*/  ISETP.GE.AND P0, PT, R7, 0x2100, PT ;  /* 0x000021000700780c */ /* 0x000fc60003f06270 */
[----:B--2---:R-:W-:Y:S01]  /*00b0*/  IMAD.WIDE R4, R7, 0x4, R4 ;  /* 0x0000000407047825 */ /* 0x004fe200078e0204 */
[----:B------:R-:W-:-:S04]  /*00c0*/  SHF.R.U32.HI R9, RZ, 0x1f, R0 ;  /* 0x0000001fff097819 */ /* 0x000fc80000011600 */
[CC--:B------:R-:W-:Y:S02]  /*00d0*/  LEA.HI.SX32 R6, R0.reuse, R9.reuse, 0x19 ;  /* 0x0000000900067211 */ /* 0x0c0fe400078fcaff */
[----:B------:R-:W-:Y:S02]  /*00e0*/  LEA.HI.SX32 R11, R0, R9, 0x18 ;  /* 0x00000009000b7211 */ /* 0x000fe400078fc2ff */
[C---:B------:R-:W-:Y:S01]  /*00f0*/  LEA.HI R8, R6.reuse, R6, RZ, 0x1 ;  /* 0x0000000606087211 */ /* 0x040fe200078f08ff */
[----:B------:R-:W-:Y:S02]  /*0100*/  IMAD R0, R6, -0x210, R7 ;  /* 0xfffffdf006007824 */ /* 0x000fe400078e0207 */
[----:B------:R-:W-:Y:S01]  /*0110*/  IMAD.MOV.U32 R7, RZ, RZ, RZ ;  /* 0x000000ffff077224 */ /* 0x000fe200078e00ff */
[----:B------:R-:W-:Y:S01]  /*0120*/  LOP3.LUT R9, R8, 0xfffffffe, RZ, 0xc0, !PT ;  /* 0xfffffffe08097812 */ /* 0x000fe200078ec0ff */
[----:B------:R-:W-:-:S03]  /*0130*/  IMAD R0, R11, 0x1080, R0 ;  /* 0x000010800b007824 */ /* 0x000fc600078e0200 */
[----:B------:R-:W-:-:S05]  /*0140*/  IADD3 R9, R6, -R9, RZ ;  /* 0x8000000906097210 */ /* 0x000fca0007ffe0ff */
[----:B------:R-:W-:-:S04]  /*0150*/  IMAD R9, R9, 0x420, R0 ;  /* 0x0000042009097824 */ /* 0x000fc800078e0200 */
[----:B----4-:R-:W-:Y:S01]  /*0160*/  IMAD.WIDE R2, R9, 0x4, R2 ;  /* 0x0000000409027825 */ /* 0x010fe200078e0202 */
[----:B------:R-:W-:Y:S06]  /*0170*/  @P0 BRA `(.L_x_1) ;  /* 0x0000000000040947 */ /* 0x000fec0003800000 */
[----:B------:R1:W5:Y:S02]  /*0180*/  LDG.E R7, desc[UR4][R2.64] ;  /* 0x0000000402077981 */ /* 0x000364000c1e1900 */
.L_x_1:
[----:B------:R-:W-:Y:S05]  /*0190*/  BSYNC B0 ;  /* 0x0000000000007941 */ /* 0x000fea0003800000 */
.L_x_0:
[----:B------:R-:W-:Y:S05]  /*01a0*/  @P0 EXIT ;  /* 0x000000000000094d */ /* 0x000fea0003800000 */
[----:B-----5:R-:W-:Y:S01]  /*01b0*/  STG.E desc[UR4][R4.64], R7 ;  /* 0x0000000704007986 */ /* 0x020fe2000c101904 */
[----:B------:R-:W-:Y:S05]  /*01c0*/  EXIT ;  /* 0x000000000000794d */ /* 0x000fea0003800000 */
.L_x_2:
[----:B------:R-:W-:-:S00]  /*01d0*/  BRA `(.L_x_2) ;  /* 0xfffffffc00fc7947 */ /* 0x000fc0000383ffff */
[----:B------:R-:W-:-:S00]  /*01e0*/  NOP ;  /* 0x0000000000007918 */ /* 0x000fc00000000000 */
        /* <DEDUP_REMOVED lines=9> */
.L_x_3:


//--------------------- .nv.constant0.triton_poi_fused_avg_pool2d_51 --------------------------
	.section	.nv.constant0.triton_poi_fused_avg_pool2d_51,"a",@progbits
	.sectionflags	@""
	.align	4
.nv.constant0.triton_poi_fused_avg_pool2d_51:
	.zero		548
